	.headerflags	@"EF_CUDA_TEXMODE_UNIFIED EF_CUDA_64BIT_ADDRESS EF_CUDA_ACCELERATORS EF_CUDA_SM90 EF_CUDA_VIRTUAL_SM(EF_CUDA_SM90)"
	.elftype	@"ET_EXEC"


//--------------------- .nv.info                  --------------------------
	.section	.nv.info,"",@"SHT_CUDA_INFO"
	.align	4


	//----- nvinfo : EIATTR_REGCOUNT
	.align		4
        /*0000*/ 	.byte	0x04, 0x2f
        /*0002*/ 	.short	(.L_1 - .L_0)
	.align		4
.L_0:
        /*0004*/ 	.word	index@(triton_poi_fused_relu_threshold_backward_20)
        /*0008*/ 	.word	0x00000012


	//----- nvinfo : EIATTR_MIN_STACK_SIZE
	.align		4
.L_1:
        /*000c*/ 	.byte	0x04, 0x12
        /*000e*/ 	.short	(.L_3 - .L_2)
	.align		4
.L_2:
        /*0010*/ 	.word	index@(triton_poi_fused_relu_threshold_backward_20)
        /*0014*/ 	.word	0x00000000


	//----- nvinfo : EIATTR_FRAME_SIZE
	.align		4
.L_3:
        /*0018*/ 	.byte	0x04, 0x11
        /*001a*/ 	.short	(.L_5 - .L_4)
	.align		4
.L_4:
        /*001c*/ 	.word	index@(triton_poi_fused_relu_threshold_backward_20)
        /*0020*/ 	.word	0x00000000


	//----- nvinfo : EIATTR_MIN_STACK_SIZE
	.align		4
.L_5:
        /*0024*/ 	.byte	0x04, 0x12
        /*0026*/ 	.short	(.L_7 - .L_6)
	.align		4
.L_6:
        /*0028*/ 	.word	index@(triton_poi_fused_relu_threshold_backward_20)
        /*002c*/ 	.word	0x00000000
.L_7:


//--------------------- .nv.info.triton_poi_fused_relu_threshold_backward_20 --------------------------
	.section	.nv.info.triton_poi_fused_relu_threshold_backward_20,"",@"SHT_CUDA_INFO"
	.sectionflags	@""
	.align	4


	//----- nvinfo : EIATTR_CUDA_API_VERSION
	.align		4
        /*0000*/ 	.byte	0x04, 0x37
        /*0002*/ 	.short	(.L_9 - .L_8)
.L_8:
        /*0004*/ 	.word	0x0000007c


	//----- nvinfo : EIATTR_KPARAM_INFO
	.align		4
.L_9:
        /*0008*/ 	.byte	0x04, 0x17
        /*000a*/ 	.short	(.L_11 - .L_10)
.L_10:
        /*000c*/ 	.word	0x00000000
        /*0010*/ 	.short	0x0004
        /*0012*/ 	.short	0x001c
        /*0014*/ 	.byte	0x00, 0xf0, 0x11, 0x00


	//----- nvinfo : EIATTR_KPARAM_INFO
	.align		4
.L_11:
        /*0018*/ 	.byte	0x04, 0x17
        /*001a*/ 	.short	(.L_13 - .L_12)
.L_12:
        /*001c*/ 	.word	0x00000000
        /*0020*/ 	.short	0x0003
        /*0022*/ 	.short	0x0018
        /*0024*/ 	.byte	0x00, 0xf0, 0x11, 0x00


	//----- nvinfo : EIATTR_KPARAM_INFO
	.align		4
.L_13:
        /*0028*/ 	.byte	0x04, 0x17
        /*002a*/ 	.short	(.L_15 - .L_14)
.L_14:
        /*002c*/ 	.word	0x00000000
        /*0030*/ 	.short	0x0002
        /*0032*/ 	.short	0x0010
        /*0034*/ 	.byte	0x00, 0xf4, 0x21, 0x00


	//----- nvinfo : EIATTR_KPARAM_INFO
	.align		4
.L_15:
        /*0038*/ 	.byte	0x04, 0x17
        /*003a*/ 	.short	(.L_17 - .L_16)
.L_16:
        /*003c*/ 	.word	0x00000000
        /*0040*/ 	.short	0x0001
        /*0042*/ 	.short	0x0008
        /*0044*/ 	.byte	0x00, 0xf4, 0x21, 0x00


	//----- nvinfo : EIATTR_KPARAM_INFO
	.align		4
.L_17:
        /*0048*/ 	.byte	0x04, 0x17
        /*004a*/ 	.short	(.L_19 - .L_18)
.L_18:
        /*004c*/ 	.word	0x00000000
        /*0050*/ 	.short	0x0000
        /*0052*/ 	.short	0x0000
        /*0054*/ 	.byte	0x00, 0xf4, 0x21, 0x00


	//----- nvinfo : EIATTR_SPARSE_MMA_MASK
	.align		4
.L_19:
        /*0058*/ 	.byte	0x03, 0x50
        /*005a*/ 	.short	0x0000


	//----- nvinfo : EIATTR_MAXREG_COUNT
	.align		4
        /*005c*/ 	.byte	0x03, 0x1b
        /*005e*/ 	.short	0x00ff


	//----- nvinfo : EIATTR_EXIT_INSTR_OFFSETS
	.align		4
        /*0060*/ 	.byte	0x04, 0x1c
        /*0062*/ 	.short	(.L_21 - .L_20)


	//   ....[0]....
.L_20:
        /*0064*/ 	.word	0x00000440


	//   ....[1]....
        /*0068*/ 	.word	0x00000460


	//----- nvinfo : EIATTR_REQNTID
	.align		4
.L_21:
        /*006c*/ 	.byte	0x04, 0x10
        /*006e*/ 	.short	(.L_23 - .L_22)
.L_22:
        /*0070*/ 	.word	0x00000080
        /*0074*/ 	.word	0x00000001
        /*0078*/ 	.word	0x00000001


	//----- nvinfo : EIATTR_CBANK_PARAM_SIZE
	.align		4
.L_23:
        /*007c*/ 	.byte	0x03, 0x19
        /*007e*/ 	.short	0x0020


	//----- nvinfo : EIATTR_PARAM_CBANK
	.align		4
        /*0080*/ 	.byte	0x04, 0x0a
        /*0082*/ 	.short	(.L_25 - .L_24)
	.align		4
.L_24:
        /*0084*/ 	.word	index@(.nv.constant0.triton_poi_fused_relu_threshold_backward_20)
        /*0088*/ 	.short	0x0210
        /*008a*/ 	.short	0x0020


	//----- nvinfo : EIATTR_SW_WAR
	.align		4
.L_25:
        /*008c*/ 	.byte	0x04, 0x36
        /*008e*/ 	.short	(.L_27 - .L_26)
.L_26:
        /*0090*/ 	.word	0x00000008
.L_27:


//--------------------- .nv.callgraph             --------------------------
	.section	.nv.callgraph,"",@"SHT_CUDA_CALLGRAPH"
	.align	4
	.sectionentsize	8
	.align		4
        /*0000*/ 	.word	0x00000000
	.align		4
        /*0004*/ 	.word	0xffffffff
	.align		4
        /*0008*/ 	.word	0x00000000
	.align		4
        /*000c*/ 	.word	0xfffffffe
	.align		4
        /*0010*/ 	.word	0x00000000
	.align		4
        /*0014*/ 	.word	0xfffffffd
	.align		4
        /*0018*/ 	.word	0x00000000
	.align		4
        /*001c*/ 	.word	0xfffffffc


//--------------------- .text.triton_poi_fused_relu_threshold_backward_20 --------------------------
	.section	.text.triton_poi_fused_relu_threshold_backward_20,"ax",@progbits
	.sectionflags	@"SHF_BARRIERS=1"
	.align	128
        .global         triton_poi_fused_relu_threshold_backward_20
        .type           triton_poi_fused_relu_threshold_backward_20,@function
        .size           triton_poi_fused_relu_threshold_backward_20,(.L_x_1 - triton_poi_fused_relu_threshold_backward_20)
        .other          triton_poi_fused_relu_threshold_backward_20,@"STO_CUDA_ENTRY STV_DEFAULT"
triton_poi_fused_relu_threshold_backward_20:
.text.triton_poi_fused_relu_threshold_backward_20:
[----:B------:R-:W0:Y:S02]  /*0000*/  LDC R1, c[0x0][0x28] ;  /* 0x00000a00ff017b82 */ /* 0x000e240000000800 */
[----:B------:R-:W1:Y:S01]  /*0010*/  S2R R4, SR_TID.X ;  /* 0x0000000000047919 */ /* 0x000e620000002100 */
[----:B------:R-:W2:Y:S01]  /*0020*/  S2UR UR4, SR_CTAID.Y ;  /* 0x00000000000479c3 */ /* 0x000ea20000002600 */
[----:B------:R-:W-:Y:S01]  /*0030*/  ULDC.64 UR8, c[0x0][0x208] ;  /* 0x0000820000087ab9 */ /* 0x000fe20000000a00 */
[----:B------:R-:W3:Y:S06]  /*0040*/  S2R R6, SR_CTAID.X ;  /* 0x0000000000067919 */ /* 0x000eec0000002500 */
[----:B------:R-:W4:Y:S01]  /*0050*/  LDC.64 R2, c[0x0][0x210] ;  /* 0x00008400ff027b82 */ /* 0x000f220000000a00 */
[----:B--2---:R-:W-:Y:S01]  /*0060*/  USHF.L.U32 UR4, UR4, 0x2, URZ ;  /* 0x0000000204047899 */ /* 0x004fe2000800063f */
[----:B-1----:R-:W-:-:S02]  /*0070*/  LOP3.LUT R8, R4, 0x1, RZ, 0xc0, !PT ;  /* 0x0000000104087812 */ /* 0x002fc400078ec0ff */
[----:B------:R-:W-:-:S03]  /*0080*/  SHF.R.U32.HI R9, RZ, 0x1, R4 ;  /* 0x00000001ff097819 */ /* 0x000fc60000011604 */
[----:B------:R-:W-:Y:S02]  /*0090*/  LEA R5, R8, UR4, 0x1 ;  /* 0x0000000408057c11 */ /* 0x000fe4000f8e08ff */
[----:B------:R-:W-:Y:S02]  /*00a0*/  SGXT.U32 R9, R9, 0x6 ;  /* 0x000000060909781a */ /* 0x000fe40000000000 */
[----:B------:R-:W-:-:S04]  /*00b0*/  SHF.R.S32.HI R0, RZ, 0x1f, R5 ;  /* 0x0000001fff007819 */ /* 0x000fc80000011405 */
[----:B------:R-:W-:Y:S01]  /*00c0*/  LEA.HI R7, R0, R5, RZ, 0x7 ;  /* 0x0000000500077211 */ /* 0x000fe200078f38ff */
[----:B---3--:R-:W-:-:S03]  /*00d0*/  IMAD.SHL.U32 R0, R6, 0x40, RZ ;  /* 0x0000004006007824 */ /* 0x008fc600078e00ff */
[C---:B------:R-:W-:Y:S01]  /*00e0*/  LOP3.LUT R10, R7.reuse, 0xffffff80, RZ, 0xc0, !PT ;  /* 0xffffff80070a7812 */ /* 0x040fe200078ec0ff */
[----:B------:R-:W-:Y:S01]  /*00f0*/  IMAD.SHL.U32 R7, R7, 0x40, RZ ;  /* 0x0000004007077824 */ /* 0x000fe200078e00ff */
[----:B------:R-:W-:-:S03]  /*0100*/  LOP3.LUT R6, R0, R9, RZ, 0xfc, !PT ;  /* 0x0000000900067212 */ /* 0x000fc600078efcff */
[----:B------:R-:W-:Y:S01]  /*0110*/  IMAD.IADD R11, R5, 0x1, -R10 ;  /* 0x00000001050b7824 */ /* 0x000fe200078e0a0a */
[----:B------:R-:W-:-:S03]  /*0120*/  ISETP.GE.AND P0, PT, R6, 0x40, PT ;  /* 0x000000400600780c */ /* 0x000fc60003f06270 */
[----:B------:R-:W-:Y:S01]  /*0130*/  IMAD R11, R6, 0x80, R11 ;  /* 0x00000080060b7824 */ /* 0x000fe200078e020b */
[----:B------:R-:W-:Y:S02]  /*0140*/  LOP3.LUT R6, R7, 0xffffe000, RZ, 0xc0, !PT ;  /* 0xffffe00007067812 */ /* 0x000fe400078ec0ff */
[----:B------:R-:W-:-:S03]  /*0150*/  ISETP.LT.AND P0, PT, R5, 0x200, !P0 ;  /* 0x000002000500780c */ /* 0x000fc60004701270 */
[----:B------:R-:W-:Y:S01]  /*0160*/  IMAD.IADD R5, R11, 0x1, R6 ;  /* 0x000000010b057824 */ /* 0x000fe200078e0206 */
[----:B------:R-:W-:-:S03]  /*0170*/  CS2R R6, SRZ ;  /* 0x0000000000067805 */ /* 0x000fc6000001ff00 */
[----:B----4-:R-:W-:-:S06]  /*0180*/  IMAD.WIDE R2, R5, 0x4, R2 ;  /* 0x0000000405027825 */ /* 0x010fcc00078e0202 */
[----:B------:R1:W2:Y:S01]  /*0190*/  @P0 LDG.E.EL.64 R6, desc[UR8][R2.64] ;  /* 0x0000000802060981 */ /* 0x0002a2000c2e1b00 */
[----:B------:R-:W3:Y:S01]  /*01a0*/  S2UR UR6, SR_CgaCtaId ;  /* 0x00000000000679c3 */ /* 0x000ee20000008800 */
[----:B------:R-:W-:Y:S01]  /*01b0*/  UMOV UR5, 0x400 ;  /* 0x0000040000057882 */ /* 0x000fe20000000000 */
[----:B------:R-:W-:Y:S01]  /*01c0*/  IMAD.SHL.U32 R10, R8, 0x80, RZ ;  /* 0x00000080080a7824 */ /* 0x000fe200078e00ff */
[----:B------:R-:W-:-:S04]  /*01d0*/  SHF.R.U32.HI R12, RZ, 0x5, R4 ;  /* 0x00000005ff0c7819 */ /* 0x000fc80000011604 */
[----:B------:R-:W-:Y:S01]  /*01e0*/  LOP3.LUT R9, R10, R9, RZ, 0xfc, !PT ;  /* 0x000000090a097212 */ /* 0x000fe200078efcff */
[----:B-1----:R-:W-:-:S05]  /*01f0*/  IMAD.SHL.U32 R2, R4, 0x8, RZ ;  /* 0x0000000804027824 */ /* 0x002fca00078e00ff */
[----:B------:R-:W-:Y:S01]  /*0200*/  LOP3.LUT R2, R2, 0x3f8, RZ, 0xc0, !PT ;  /* 0x000003f802027812 */ /* 0x000fe200078ec0ff */
[----:B---3--:R-:W-:-:S06]  /*0210*/  UPRMT UR5, UR6, 0x654, UR5 ;  /* 0x0000065406057896 */ /* 0x008fcc0008000005 */
[----:B------:R-:W-:Y:S02]  /*0220*/  LEA R8, R8, UR5, 0x3 ;  /* 0x0000000508087c11 */ /* 0x000fe4000f8e18ff */
[----:B------:R-:W-:-:S03]  /*0230*/  LEA.HI R10, R10, UR5, RZ, 0x1c ;  /* 0x000000050a0a7c11 */ /* 0x000fc6000f8fe0ff */
[C---:B------:R-:W-:Y:S02]  /*0240*/  IMAD R8, R9.reuse, 0x4, R8 ;  /* 0x0000000409087824 */ /* 0x040fe400078e0208 */
[----:B------:R-:W-:Y:S01]  /*0250*/  IMAD R10, R9, 0x4, R10 ;  /* 0x00000004090a7824 */ /* 0x000fe200078e020a */
[----:B------:R-:W-:-:S04]  /*0260*/  SHF.R.U32.HI R9, RZ, 0x3, R4 ;  /* 0x00000003ff097819 */ /* 0x000fc80000011604 */
[----:B------:R-:W-:-:S04]  /*0270*/  LOP3.LUT R9, R9, 0xc, RZ, 0xc0, !PT ;  /* 0x0000000c09097812 */ /* 0x000fc800078ec0ff */
[----:B------:R-:W-:Y:S01]  /*0280*/  IADD3 R11, R2, UR5, R9 ;  /* 0x00000005020b7c10 */ /* 0x000fe2000fffe009 */
[----:B------:R-:W-:Y:S01]  /*0290*/  IMAD.SHL.U32 R9, R4, 0x2, RZ ;  /* 0x0000000204097824 */ /* 0x000fe200078e00ff */
[----:B------:R-:W-:-:S04]  /*02a0*/  SGXT.U32 R4, R12, 0x2 ;  /* 0x000000020c04781a */ /* 0x000fc80000000000 */
[----:B------:R-:W-:Y:S02]  /*02b0*/  LOP3.LUT R9, R0, 0x3e, R9, 0xf8, !PT ;  /* 0x0000003e00097812 */ /* 0x000fe400078ef809 */
[----:B------:R-:W-:Y:S01]  /*02c0*/  LOP3.LUT R4, R4, UR4, RZ, 0xfc, !PT ;  /* 0x0000000404047c12 */ /* 0x000fe2000f8efcff */
[----:B------:R-:W-:Y:S01]  /*02d0*/  ULDC.64 UR4, c[0x0][0x220] ;  /* 0x0000880000047ab9 */ /* 0x000fe20000000a00 */
[C---:B--2---:R-:W-:Y:S02]  /*02e0*/  FSETP.GEU.AND P1, PT, R6.reuse, RZ, PT ;  /* 0x000000ff0600720b */ /* 0x044fe40003f2e000 */
[C---:B------:R-:W-:Y:S02]  /*02f0*/  FSETP.GEU.AND P2, PT, R7.reuse, RZ, PT ;  /* 0x000000ff0700720b */ /* 0x040fe40003f4e000 */
[----:B------:R-:W-:Y:S02]  /*0300*/  FSEL R15, R6, RZ, P1 ;  /* 0x000000ff060f7208 */ /* 0x000fe40000800000 */
[----:B------:R-:W-:-:S02]  /*0310*/  FSEL R13, R7, RZ, P2 ;  /* 0x000000ff070d7208 */ /* 0x000fc40001000000 */
[----:B------:R-:W1:Y:S01]  /*0320*/  LDC.64 R6, c[0x0][0x218] ;  /* 0x00008600ff067b82 */ /* 0x000e620000000a00 */
[----:B------:R-:W-:Y:S01]  /*0330*/  STS [R8], R15 ;  /* 0x0000000f08007388 */ /* 0x000fe20000000800 */
[----:B------:R-:W-:Y:S01]  /*0340*/  ISETP.GE.AND P1, PT, R9, 0x40, PT ;  /* 0x000000400900780c */ /* 0x000fe20003f26270 */
[C---:B------:R-:W-:Y:S01]  /*0350*/  IMAD R9, R4.reuse, 0x40, R9 ;  /* 0x0000004004097824 */ /* 0x040fe200078e0209 */
[----:B------:R-:W-:Y:S01]  /*0360*/  FSETP.GTU.AND P2, PT, R13, RZ, PT ;  /* 0x000000ff0d00720b */ /* 0x000fe20003f4c000 */
[----:B------:R-:W-:Y:S03]  /*0370*/  STS [R10+0x104], R13 ;  /* 0x0001040d0a007388 */ /* 0x000fe60000000800 */
[----:B------:R-:W-:Y:S01]  /*0380*/  BAR.SYNC.DEFER_BLOCKING 0x0 ;  /* 0x0000000000007b1d */ /* 0x000fe20000010000 */
[----:B------:R-:W-:Y:S02]  /*0390*/  ISETP.LT.AND P1, PT, R4, 0x200, !P1 ;  /* 0x000002000400780c */ /* 0x000fe40004f21270 */
[----:B------:R-:W-:-:S04]  /*03a0*/  FSETP.GTU.AND P3, PT, R15, RZ, PT ;  /* 0x000000ff0f00720b */ /* 0x000fc80003f6c000 */
[----:B------:R-:W-:Y:S01]  /*03b0*/  SEL R0, RZ, 0x1, P3 ;  /* 0x00000001ff007807 */ /* 0x000fe20001800000 */
[----:B-1----:R-:W-:Y:S01]  /*03c0*/  IMAD.WIDE R6, R9, 0x4, R6 ;  /* 0x0000000409067825 */ /* 0x002fe200078e0206 */
[----:B------:R-:W-:Y:S02]  /*03d0*/  SEL R9, RZ, 0x100, P2 ;  /* 0x00000100ff097807 */ /* 0x000fe40001000000 */
[----:B------:R-:W-:-:S03]  /*03e0*/  IADD3 R4, P2, R5, UR4, RZ ;  /* 0x0000000405047c10 */ /* 0x000fc6000ff5e0ff */
[----:B------:R-:W-:Y:S01]  /*03f0*/  IMAD.IADD R9, R0, 0x1, R9 ;  /* 0x0000000100097824 */ /* 0x000fe200078e0209 */
[----:B------:R-:W-:Y:S01]  /*0400*/  LEA.HI.X.SX32 R5, R5, UR5, 0x1, P2 ;  /* 0x0000000505057c11 */ /* 0x000fe200090f0eff */
[----:B------:R-:W-:Y:S04]  /*0410*/  LDS R2, [R11] ;  /* 0x000000000b027984 */ /* 0x000fe80000000800 */
[----:B------:R-:W1:Y:S04]  /*0420*/  LDS R3, [R11+0x4] ;  /* 0x000004000b037984 */ /* 0x000e680000000800 */
[----:B-1----:R1:W-:Y:S01]  /*0430*/  @P1 STG.E.64 desc[UR8][R6.64], R2 ;  /* 0x0000000206001986 */ /* 0x0023e2000c101b08 */
[----:B------:R-:W-:Y:S05]  /*0440*/  @!P0 EXIT ;  /* 0x000000000000894d */ /* 0x000fea0003800000 */
[----:B------:R-:W-:Y:S01]  /*0450*/  STG.E.U16 desc[UR8][R4.64], R9 ;  /* 0x0000000904007986 */ /* 0x000fe2000c101508 */
[----:B------:R-:W-:Y:S05]  /*0460*/  EXIT ;  /* 0x000000000000794d */ /* 0x000fea0003800000 */
.L_x_0:
[----:B------:R-:W-:-:S00]  /*0470*/  BRA `(.L_x_0) ;  /* 0xfffffffc00fc7947 */ /* 0x000fc0000383ffff */
[----:B------:R-:W-:-:S00]  /*0480*/  NOP ;  /* 0x0000000000007918 */ /* 0x000fc00000000000 */
[----:B------:R-:W-:-:S00]  /*0490*/  NOP ;  /* 0x0000000000007918 */ /* 0x000fc00000000000 */
[----:B------:R-:W-:-:S00]  /*04a0*/  NOP ;  /* 0x0000000000007918 */ /* 0x000fc00000000000 */
[----:B------:R-:W-:-:S00]  /*04b0*/  NOP ;  /* 0x0000000000007918 */ /* 0x000fc00000000000 */
[----:B------:R-:W-:-:S00]  /*04c0*/  NOP ;  /* 0x0000000000007918 */ /* 0x000fc00000000000 */
[----:B------:R-:W-:-:S00]  /*04d0*/  NOP ;  /* 0x0000000000007918 */ /* 0x000fc00000000000 */
[----:B------:R-:W-:-:S00]  /*04e0*/  NOP ;  /* 0x0000000000007918 */ /* 0x000fc00000000000 */
[----:B------:R-:W-:-:S00]  /*04f0*/  NOP ;  /* 0x0000000000007918 */ /* 0x000fc00000000000 */
.L_x_1:


//--------------------- .nv.shared.triton_poi_fused_relu_threshold_backward_20 --------------------------
	.section	.nv.shared.triton_poi_fused_relu_threshold_backward_20,"aw",@nobits
	.sectionflags	@""
	.align	16
	.zero		1024


//--------------------- .nv.constant0.triton_poi_fused_relu_threshold_backward_20 --------------------------
	.section	.nv.constant0.triton_poi_fused_relu_threshold_backward_20,"a",@progbits
	.sectionflags	@""
	.align	4
.nv.constant0.triton_poi_fused_relu_threshold_backward_20:
	.zero		560
